	.headerflags	@"EF_CUDA_TEXMODE_UNIFIED EF_CUDA_64BIT_ADDRESS EF_CUDA_ACCELERATORS EF_CUDA_SM90 EF_CUDA_VIRTUAL_SM(EF_CUDA_SM90)"
	.elftype	@"ET_EXEC"


//--------------------- .nv.info                  --------------------------
	.section	.nv.info,"",@"SHT_CUDA_INFO"
	.align	4


	//----- nvinfo : EIATTR_REGCOUNT
	.align		4
        /*0000*/ 	.byte	0x04, 0x2f
        /*0002*/ 	.short	(.L_3 - .L_2)
	.align		4
.L_2:
        /*0004*/ 	.word	index@(triton_poi_fused__native_batch_norm_legit_no_training_add_mul_7)
        /*0008*/ 	.word	0x0000002e


	//----- nvinfo : EIATTR_MIN_STACK_SIZE
	.align		4
.L_3:
        /*000c*/ 	.byte	0x04, 0x12
        /*000e*/ 	.short	(.L_5 - .L_4)
	.align		4
.L_4:
        /*0010*/ 	.word	index@(triton_poi_fused__native_batch_norm_legit_no_training_add_mul_7)
        /*0014*/ 	.word	0x00000000


	//----- nvinfo : EIATTR_FRAME_SIZE
	.align		4
.L_5:
        /*0018*/ 	.byte	0x04, 0x11
        /*001a*/ 	.short	(.L_7 - .L_6)
	.align		4
.L_6:
        /*001c*/ 	.word	index@(triton_poi_fused__native_batch_norm_legit_no_training_add_mul_7)
        /*0020*/ 	.word	0x00000000


	//----- nvinfo : EIATTR_MIN_STACK_SIZE
	.align		4
.L_7:
        /*0024*/ 	.byte	0x04, 0x12
        /*0026*/ 	.short	(.L_9 - .L_8)
	.align		4
.L_8:
        /*0028*/ 	.word	index@(triton_poi_fused__native_batch_norm_legit_no_training_add_mul_7)
        /*002c*/ 	.word	0x00000000
.L_9:


//--------------------- .nv.info.triton_poi_fused__native_batch_norm_legit_no_training_add_mul_7 --------------------------
	.section	.nv.info.triton_poi_fused__native_batch_norm_legit_no_training_add_mul_7,"",@"SHT_CUDA_INFO"
	.sectionflags	@""
	.align	4


	//----- nvinfo : EIATTR_CUDA_API_VERSION
	.align		4
        /*0000*/ 	.byte	0x04, 0x37
        /*0002*/ 	.short	(.L_11 - .L_10)
.L_10:
        /*0004*/ 	.word	0x0000007c


	//----- nvinfo : EIATTR_KPARAM_INFO
	.align		4
.L_11:
        /*0008*/ 	.byte	0x04, 0x17
        /*000a*/ 	.short	(.L_13 - .L_12)
.L_12:
        /*000c*/ 	.word	0x00000000
        /*0010*/ 	.short	0x0009
        /*0012*/ 	.short	0x0048
        /*0014*/ 	.byte	0x00, 0xf0, 0x11, 0x00


	//----- nvinfo : EIATTR_KPARAM_INFO
	.align		4
.L_13:
        /*0018*/ 	.byte	0x04, 0x17
        /*001a*/ 	.short	(.L_15 - .L_14)
.L_14:
        /*001c*/ 	.word	0x00000000
        /*0020*/ 	.short	0x0008
        /*0022*/ 	.short	0x0040
        /*0024*/ 	.byte	0x00, 0xf4, 0x21, 0x00


	//----- nvinfo : EIATTR_KPARAM_INFO
	.align		4
.L_15:
        /*0028*/ 	.byte	0x04, 0x17
        /*002a*/ 	.short	(.L_17 - .L_16)
.L_16:
        /*002c*/ 	.word	0x00000000
        /*0030*/ 	.short	0x0007
        /*0032*/ 	.short	0x0038
        /*0034*/ 	.byte	0x00, 0xf4, 0x21, 0x00


	//----- nvinfo : EIATTR_KPARAM_INFO
	.align		4
.L_17:
        /*0038*/ 	.byte	0x04, 0x17
        /*003a*/ 	.short	(.L_19 - .L_18)
.L_18:
        /*003c*/ 	.word	0x00000000
        /*0040*/ 	.short	0x0006
        /*0042*/ 	.short	0x0030
        /*0044*/ 	.byte	0x00, 0xf4, 0x21, 0x00


	//----- nvinfo : EIATTR_KPARAM_INFO
	.align		4
.L_19:
        /*0048*/ 	.byte	0x04, 0x17
        /*004a*/ 	.short	(.L_21 - .L_20)
.L_20:
        /*004c*/ 	.word	0x00000000
        /*0050*/ 	.short	0x0005
        /*0052*/ 	.short	0x0028
        /*0054*/ 	.byte	0x00, 0xf4, 0x21, 0x00


	//----- nvinfo : EIATTR_KPARAM_INFO
	.align		4
.L_21:
        /*0058*/ 	.byte	0x04, 0x17
        /*005a*/ 	.short	(.L_23 - .L_22)
.L_22:
        /*005c*/ 	.word	0x00000000
        /*0060*/ 	.short	0x0004
        /*0062*/ 	.short	0x0020
        /*0064*/ 	.byte	0x00, 0xf4, 0x21, 0x00


	//----- nvinfo : EIATTR_KPARAM_INFO
	.align		4
.L_23:
        /*0068*/ 	.byte	0x04, 0x17
        /*006a*/ 	.short	(.L_25 - .L_24)
.L_24:
        /*006c*/ 	.word	0x00000000
        /*0070*/ 	.short	0x0003
        /*0072*/ 	.short	0x0018
        /*0074*/ 	.byte	0x00, 0xf4, 0x21, 0x00


	//----- nvinfo : EIATTR_KPARAM_INFO
	.align		4
.L_25:
        /*0078*/ 	.byte	0x04, 0x17
        /*007a*/ 	.short	(.L_27 - .L_26)
.L_26:
        /*007c*/ 	.word	0x00000000
        /*0080*/ 	.short	0x0002
        /*0082*/ 	.short	0x0010
        /*0084*/ 	.byte	0x00, 0xf4, 0x21, 0x00


	//----- nvinfo : EIATTR_KPARAM_INFO
	.align		4
.L_27:
        /*0088*/ 	.byte	0x04, 0x17
        /*008a*/ 	.short	(.L_29 - .L_28)
.L_28:
        /*008c*/ 	.word	0x00000000
        /*0090*/ 	.short	0x0001
        /*0092*/ 	.short	0x0008
        /*0094*/ 	.byte	0x00, 0xf4, 0x21, 0x00


	//----- nvinfo : EIATTR_KPARAM_INFO
	.align		4
.L_29:
        /*0098*/ 	.byte	0x04, 0x17
        /*009a*/ 	.short	(.L_31 - .L_30)
.L_30:
        /*009c*/ 	.word	0x00000000
        /*00a0*/ 	.short	0x0000
        /*00a2*/ 	.short	0x0000
        /*00a4*/ 	.byte	0x00, 0xf4, 0x21, 0x00


	//----- nvinfo : EIATTR_SPARSE_MMA_MASK
	.align		4
.L_31:
        /*00a8*/ 	.byte	0x03, 0x50
        /*00aa*/ 	.short	0x0000


	//----- nvinfo : EIATTR_MAXREG_COUNT
	.align		4
        /*00ac*/ 	.byte	0x03, 0x1b
        /*00ae*/ 	.short	0x00ff


	//----- nvinfo : EIATTR_EXIT_INSTR_OFFSETS
	.align		4
        /*00b0*/ 	.byte	0x04, 0x1c
        /*00b2*/ 	.short	(.L_33 - .L_32)


	//   ....[0]....
.L_32:
        /*00b4*/ 	.word	0x00000c30


	//----- nvinfo : EIATTR_REQNTID
	.align		4
.L_33:
        /*00b8*/ 	.byte	0x04, 0x10
        /*00ba*/ 	.short	(.L_35 - .L_34)
.L_34:
        /*00bc*/ 	.word	0x00000080
        /*00c0*/ 	.word	0x00000001
        /*00c4*/ 	.word	0x00000001


	//----- nvinfo : EIATTR_CBANK_PARAM_SIZE
	.align		4
.L_35:
        /*00c8*/ 	.byte	0x03, 0x19
        /*00ca*/ 	.short	0x004c


	//----- nvinfo : EIATTR_PARAM_CBANK
	.align		4
        /*00cc*/ 	.byte	0x04, 0x0a
        /*00ce*/ 	.short	(.L_37 - .L_36)
	.align		4
.L_36:
        /*00d0*/ 	.word	index@(.nv.constant0.triton_poi_fused__native_batch_norm_legit_no_training_add_mul_7)
        /*00d4*/ 	.short	0x0210
        /*00d6*/ 	.short	0x004c


	//----- nvinfo : EIATTR_SW_WAR
	.align		4
.L_37:
        /*00d8*/ 	.byte	0x04, 0x36
        /*00da*/ 	.short	(.L_39 - .L_38)
.L_38:
        /*00dc*/ 	.word	0x00000008
.L_39:


//--------------------- .nv.callgraph             --------------------------
	.section	.nv.callgraph,"",@"SHT_CUDA_CALLGRAPH"
	.align	4
	.sectionentsize	8
	.align		4
        /*0000*/ 	.word	0x00000000
	.align		4
        /*0004*/ 	.word	0xffffffff
	.align		4
        /*0008*/ 	.word	0x00000000
	.align		4
        /*000c*/ 	.word	0xfffffffe
	.align		4
        /*0010*/ 	.word	0x00000000
	.align		4
        /*0014*/ 	.word	0xfffffffd
	.align		4
        /*0018*/ 	.word	0x00000000
	.align		4
        /*001c*/ 	.word	0xfffffffc


//--------------------- .nv.constant4             --------------------------
	.section	.nv.constant4,"a",@progbits
	.align	8
	.align		8
.nv.constant4:
        /*0000*/ 	.dword	_$_str
	.align		8
        /*0008*/ 	.dword	_$_str_$_2


//--------------------- .text.triton_poi_fused__native_batch_norm_legit_no_training_add_mul_7 --------------------------
	.section	.text.triton_poi_fused__native_batch_norm_legit_no_training_add_mul_7,"ax",@progbits
	.align	128
        .global         triton_poi_fused__native_batch_norm_legit_no_training_add_mul_7
        .type           triton_poi_fused__native_batch_norm_legit_no_training_add_mul_7,@function
        .size           triton_poi_fused__native_batch_norm_legit_no_training_add_mul_7,(.L_x_1 - triton_poi_fused__native_batch_norm_legit_no_training_add_mul_7)
        .other          triton_poi_fused__native_batch_norm_legit_no_training_add_mul_7,@"STO_CUDA_ENTRY STV_DEFAULT"
triton_poi_fused__native_batch_norm_legit_no_training_add_mul_7:
.text.triton_poi_fused__native_batch_norm_legit_no_training_add_mul_7:
[----:B------:R-:W-:Y:S01]  /*0000*/  LDC R1, c[0x0][0x28] ;  /* 0x00000a00ff017b82 */ /* 0x000fe20000000800 */
[----:B------:R-:W1:Y:S07]  /*0010*/  S2R R0, SR_TID.X ;  /* 0x0000000000007919 */ /* 0x000e6e0000002100 */
[----:B------:R-:W2:Y:S01]  /*0020*/  LDC.64 R32, c[0x0][0x218] ;  /* 0x00008600ff207b82 */ /* 0x000ea20000000a00 */
[----:B------:R-:W-:Y:S01]  /*0030*/  ULDC.64 UR4, c[0x0][0x208] ;  /* 0x0000820000047ab9 */ /* 0x000fe20000000a00 */
[----:B------:R-:W3:Y:S06]  /*0040*/  S2R R3, SR_CTAID.X ;  /* 0x0000000000037919 */ /* 0x000eec0000002500 */
[----:B------:R-:W4:Y:S08]  /*0050*/  LDC.64 R36, c[0x0][0x210] ;  /* 0x00008400ff247b82 */ /* 0x000f300000000a00 */
[----:B------:R-:W5:Y:S08]  /*0060*/  LDC.64 R34, c[0x0][0x220] ;  /* 0x00008800ff227b82 */ /* 0x000f700000000a00 */
[----:B------:R-:W5:Y:S01]  /*0070*/  LDC.64 R42, c[0x0][0x228] ;  /* 0x00008a00ff2a7b82 */ /* 0x000f620000000a00 */
[----:B-1----:R-:W-:-:S07]  /*0080*/  SHF.L.U32 R0, R0, 0x2, RZ ;  /* 0x0000000200007819 */ /* 0x002fce00000006ff */
[----:B------:R-:W1:Y:S01]  /*0090*/  LDC.64 R40, c[0x0][0x230] ;  /* 0x00008c00ff287b82 */ /* 0x000e620000000a00 */
[----:B------:R-:W-:-:S04]  /*00a0*/  LOP3.LUT R0, R0, 0x1fc, RZ, 0xc0, !PT ;  /* 0x000001fc00007812 */ /* 0x000fc800078ec0ff */
[----:B---3--:R-:W-:-:S05]  /*00b0*/  LEA R0, R3, R0, 0xa ;  /* 0x0000000003007211 */ /* 0x008fca00078e50ff */
[----:B--2---:R-:W-:-:S04]  /*00c0*/  IMAD.WIDE R32, R0, 0x4, R32 ;  /* 0x0000000400207825 */ /* 0x004fc800078e0220 */
[C---:B----4-:R-:W-:Y:S01]  /*00d0*/  IMAD.WIDE R36, R0.reuse, 0x4, R36 ;  /* 0x0000000400247825 */ /* 0x050fe200078e0224 */
[----:B------:R-:W2:Y:S04]  /*00e0*/  LDG.E.128 R20, desc[UR4][R32.64] ;  /* 0x0000000420147981 */ /* 0x000ea8000c1e1d00 */
[----:B------:R-:W2:Y:S04]  /*00f0*/  LDG.E.128 R24, desc[UR4][R36.64] ;  /* 0x0000000424187981 */ /* 0x000ea8000c1e1d00 */
[----:B------:R3:W4:Y:S04]  /*0100*/  LDG.E.128 R8, desc[UR4][R32.64+0x800] ;  /* 0x0008000420087981 */ /* 0x000728000c1e1d00 */
[----:B------:R-:W4:Y:S01]  /*0110*/  LDG.E.128 R16, desc[UR4][R36.64+0x800] ;  /* 0x0008000424107981 */ /* 0x000f22000c1e1d00 */
[----:B-----5:R-:W-:-:S05]  /*0120*/  IMAD.WIDE R34, R0, 0x4, R34 ;  /* 0x0000000400227825 */ /* 0x020fca00078e0222 */
[----:B------:R-:W5:Y:S04]  /*0130*/  LDG.E.128 R4, desc[UR4][R34.64] ;  /* 0x0000000422047981 */ /* 0x000f68000c1e1d00 */
[----:B------:R1:W5:Y:S01]  /*0140*/  LDG.E.128 R12, desc[UR4][R34.64+0x800] ;  /* 0x00080004220c7981 */ /* 0x000362000c1e1d00 */
[----:B------:R-:W-:Y:S01]  /*0150*/  SHF.R.S32.HI R39, RZ, 0x15, R3 ;  /* 0x00000015ff277819 */ /* 0x000fe20000011403 */
[----:B0-----:R-:W-:-:S03]  /*0160*/  IMAD.WIDE R42, R0, 0x4, R42 ;  /* 0x00000004002a7825 */ /* 0x001fc600078e022a */
[----:B------:R-:W-:Y:S02]  /*0170*/  SGXT R39, R39, 0x1 ;  /* 0x000000012727781a */ /* 0x000fe40000000200 */
[----:B------:R-:W5:Y:S01]  /*0180*/  LDG.E.128 R28, desc[UR4][R42.64] ;  /* 0x000000042a1c7981 */ /* 0x000f62000c1e1d00 */
[----:B--2---:R-:W-:Y:S01]  /*0190*/  FADD R3, R22, R26 ;  /* 0x0000001a16037221 */ /* 0x004fe20000000000 */
[----:B------:R-:W-:Y:S01]  /*01a0*/  IADD3 R22, R0, 0x200, RZ ;  /* 0x0000020000167810 */ /* 0x000fe20007ffe0ff */
[----:B------:R-:W-:Y:S01]  /*01b0*/  FADD R2, R23, R27 ;  /* 0x0000001b17027221 */ /* 0x000fe20000000000 */
[----:B---3--:R-:W-:Y:S01]  /*01c0*/  FADD R32, R21, R25 ;  /* 0x0000001915207221 */ /* 0x008fe20000000000 */
[----:B------:R-:W-:Y:S01]  /*01d0*/  FADD R33, R20, R24 ;  /* 0x0000001814217221 */ /* 0x000fe20000000000 */
[----:B------:R-:W-:Y:S01]  /*01e0*/  LEA.HI R23, R39, R22, RZ, 0xb ;  /* 0x0000001627177211 */ /* 0x000fe200078f58ff */
[----:B------:R-:W0:Y:S03]  /*01f0*/  LDC.64 R26, c[0x0][0x238] ;  /* 0x00008e00ff1a7b82 */ /* 0x000e260000000a00 */
[----:B------:R-:W-:-:S04]  /*0200*/  LOP3.LUT R23, R23, 0xfffff800, RZ, 0xc0, !PT ;  /* 0xfffff80017177812 */ /* 0x000fc800078ec0ff */
[----:B-1----:R-:W-:Y:S02]  /*0210*/  IADD3 R35, R22, -R23, RZ ;  /* 0x8000001716237210 */ /* 0x002fe40007ffe0ff */
[----:B------:R-:W2:Y:S01]  /*0220*/  LDG.E.128 R20, desc[UR4][R42.64+0x800] ;  /* 0x000800042a147981 */ /* 0x000ea2000c1e1d00 */
[----:B----4-:R-:W-:Y:S01]  /*0230*/  FADD R38, R11, R19 ;  /* 0x000000130b267221 */ /* 0x010fe20000000000 */
[----:B------:R-:W-:Y:S02]  /*0240*/  FADD R11, R10, R18 ;  /* 0x000000120a0b7221 */ /* 0x000fe40000000000 */
[----:B------:R-:W1:Y:S01]  /*0250*/  LDC.64 R18, c[0x0][0x240] ;  /* 0x00009000ff127b82 */ /* 0x000e620000000a00 */
[----:B------:R-:W-:-:S04]  /*0260*/  LEA.HI R39, R39, R0, RZ, 0xb ;  /* 0x0000000027277211 */ /* 0x000fc800078f58ff */
[----:B------:R-:W-:Y:S01]  /*0270*/  LOP3.LUT R39, R39, 0xfffff800, RZ, 0xc0, !PT ;  /* 0xfffff80027277812 */ /* 0x000fe200078ec0ff */
[----:B------:R-:W-:Y:S01]  /*0280*/  FADD R24, R9, R17 ;  /* 0x0000001109187221 */ /* 0x000fe20000000000 */
[----:B------:R-:W-:Y:S02]  /*0290*/  FADD R25, R8, R16 ;  /* 0x0000001008197221 */ /* 0x000fe40000000000 */
[----:B------:R-:W-:Y:S01]  /*02a0*/  IADD3 R34, R0, -R39, RZ ;  /* 0x8000002700227210 */ /* 0x000fe20007ffe0ff */
[----:B-----5:R-:W-:Y:S01]  /*02b0*/  FADD R2, R7, R2 ;  /* 0x0000000207027221 */ /* 0x020fe20000000000 */
[----:B------:R-:W-:Y:S01]  /*02c0*/  FADD R3, R6, R3 ;  /* 0x0000000306037221 */ /* 0x000fe20000000000 */
[----:B------:R-:W-:Y:S01]  /*02d0*/  FADD R24, R13, R24 ;  /* 0x000000180d187221 */ /* 0x000fe20000000000 */
[----:B------:R-:W-:Y:S01]  /*02e0*/  FADD R25, R12, R25 ;  /* 0x000000190c197221 */ /* 0x000fe20000000000 */
[----:B0-----:R-:W-:-:S04]  /*02f0*/  IMAD.WIDE R6, R34, 0x4, R26 ;  /* 0x0000000422067825 */ /* 0x001fc800078e021a */
[----:B------:R-:W-:-:S04]  /*0300*/  IMAD.WIDE R40, R0, 0x4, R40 ;  /* 0x0000000400287825 */ /* 0x000fc800078e0228 */
[----:B------:R-:W-:Y:S01]  /*0310*/  FADD R32, R5, R32 ;  /* 0x0000002005207221 */ /* 0x000fe20000000000 */
[----:B------:R-:W-:Y:S01]  /*0320*/  FADD R33, R4, R33 ;  /* 0x0000002104217221 */ /* 0x000fe20000000000 */
[----:B------:R-:W-:Y:S01]  /*0330*/  FADD R17, R14, R11 ;  /* 0x0000000b0e117221 */ /* 0x000fe20000000000 */
[----:B------:R-:W-:Y:S01]  /*0340*/  FADD R16, R15, R38 ;  /* 0x000000260f107221 */ /* 0x000fe20000000000 */
[----:B------:R-:W3:Y:S01]  /*0350*/  LDG.E.EL.128 R4, desc[UR4][R6.64] ;  /* 0x0000000406047981 */ /* 0x000ee2000c2e1d00 */
[----:B-1----:R-:W-:-:S03]  /*0360*/  IMAD.WIDE R12, R34, 0x4, R18 ;  /* 0x00000004220c7825 */ /* 0x002fc600078e0212 */
[----:B------:R-:W3:Y:S04]  /*0370*/  LDG.E.128 R8, desc[UR4][R40.64] ;  /* 0x0000000428087981 */ /* 0x000ee8000c1e1d00 */
[----:B------:R-:W4:Y:S01]  /*0380*/  LDG.E.EL.128 R12, desc[UR4][R12.64] ;  /* 0x000000040c0c7981 */ /* 0x000f22000c2e1d00 */
[----:B------:R-:W-:-:S04]  /*0390*/  IMAD.WIDE R18, R35, 0x4, R18 ;  /* 0x0000000423127825 */ /* 0x000fc800078e0212 */
[----:B------:R-:W-:Y:S01]  /*03a0*/  FADD R0, R31, R2 ;  /* 0x000000021f007221 */ /* 0x000fe20000000000 */
[----:B------:R-:W-:Y:S01]  /*03b0*/  FADD R2, R30, R3 ;  /* 0x000000031e027221 */ /* 0x000fe20000000000 */
[----:B------:R-:W-:Y:S01]  /*03c0*/  FADD R3, R29, R32 ;  /* 0x000000201d037221 */ /* 0x000fe20000000000 */
[----:B------:R-:W-:-:S04]  /*03d0*/  IMAD.WIDE R26, R35, 0x4, R26 ;  /* 0x00000004231a7825 */ /* 0x000fc800078e021a */
[----:B--2---:R-:W-:Y:S01]  /*03e0*/  FADD R29, R23, R16 ;  /* 0x00000010171d7221 */ /* 0x004fe20000000000 */
[----:B------:R-:W-:Y:S02]  /*03f0*/  FADD R30, R22, R17 ;  /* 0x00000011161e7221 */ /* 0x000fe40000000000 */
[----:B------:R-:W2:Y:S01]  /*0400*/  LDG.E.EL.128 R16, desc[UR4][R18.64] ;  /* 0x0000000412107981 */ /* 0x000ea2000c2e1d00 */
[----:B------:R-:W-:Y:S01]  /*0410*/  FADD R31, R21, R24 ;  /* 0x00000018151f7221 */ /* 0x000fe20000000000 */
[----:B------:R-:W-:Y:S02]  /*0420*/  FADD R32, R20, R25 ;  /* 0x0000001914207221 */ /* 0x000fe40000000000 */
[----:B------:R-:W5:Y:S04]  /*0430*/  LDG.E.128 R20, desc[UR4][R40.64+0x800] ;  /* 0x0008000428147981 */ /* 0x000f68000c1e1d00 */
[----:B------:R-:W5:Y:S01]  /*0440*/  LDG.E.EL.128 R24, desc[UR4][R26.64] ;  /* 0x000000041a187981 */ /* 0x000f62000c2e1d00 */
[----:B------:R-:W-:Y:S01]  /*0450*/  FADD R28, R28, R33 ;  /* 0x000000211c1c7221 */ /* 0x000fe20000000000 */
[----:B---3--:R-:W-:Y:S01]  /*0460*/  FADD R33, R11, -R7 ;  /* 0x800000070b217221 */ /* 0x008fe20000000000 */
[----:B----4-:R-:W-:-:S06]  /*0470*/  FADD R7, R12, 9.9999997473787516356e-06 ;  /* 0x3727c5ac0c077421 */ /* 0x010fcc0000000000 */
[----:B------:R-:W0:Y:S01]  /*0480*/  MUFU.SQRT R7, R7 ;  /* 0x0000000700077308 */ /* 0x000e220000002000 */
[----:B------:R-:W-:Y:S01]  /*0490*/  FADD R15, R15, 9.9999997473787516356e-06 ;  /* 0x3727c5ac0f0f7421 */ /* 0x000fe20000000000 */
[----:B------:R-:W-:Y:S01]  /*04a0*/  FADD R13, R13, 9.9999997473787516356e-06 ;  /* 0x3727c5ac0d0d7421 */ /* 0x000fe20000000000 */
[----:B------:R-:W-:Y:S01]  /*04b0*/  FADD R38, R10, -R6 ;  /* 0x800000060a267221 */ /* 0x000fe20000000000 */
[----:B------:R-:W-:-:S04]  /*04c0*/  FADD R10, R14, 9.9999997473787516356e-06 ;  /* 0x3727c5ac0e0a7421 */ /* 0x000fc80000000000 */
[----:B------:R1:W3:Y:S08]  /*04d0*/  MUFU.SQRT R11, R15 ;  /* 0x0000000f000b7308 */ /* 0x0002f00000002000 */
[----:B------:R-:W4:Y:S01]  /*04e0*/  MUFU.SQRT R6, R13 ;  /* 0x0000000d00067308 */ /* 0x000f220000002000 */
[----:B0-----:R-:W-:Y:S01]  /*04f0*/  FSETP.GT.AND P1, PT, R7, 8.50705917302346158658e+37, PT ;  /* 0x7e8000000700780b */ /* 0x001fe20003f24000 */
[----:B-1----:R-:W-:-:S06]  /*0500*/  HFMA2.MMA R15, -RZ, RZ, 1.625, 0 ;  /* 0x3e800000ff0f7435 */ /* 0x002fcc00000001ff */
[----:B------:R-:W0:Y:S01]  /*0510*/  MUFU.SQRT R10, R10 ;  /* 0x0000000a000a7308 */ /* 0x000e220000002000 */
[----:B------:R-:W-:Y:S02]  /*0520*/  FSETP.GEU.AND P2, PT, R7, 1.175494350822287508e-38, PT ;  /* 0x008000000700780b */ /* 0x000fe40003f4e000 */
[----:B---3--:R-:W-:Y:S02]  /*0530*/  FSETP.GT.AND P5, PT, R11, 8.50705917302346158658e+37, PT ;  /* 0x7e8000000b00780b */ /* 0x008fe40003fa4000 */
[C---:B----4-:R-:W-:Y:S01]  /*0540*/  FSETP.GT.AND P0, PT, R6.reuse, 8.50705917302346158658e+37, PT ;  /* 0x7e8000000600780b */ /* 0x050fe20003f04000 */
[----:B------:R-:W-:Y:S01]  /*0550*/  @P1 FMUL R7, R7, 0.25 ;  /* 0x3e80000007071820 */ /* 0x000fe20000400000 */
[----:B------:R-:W-:Y:S01]  /*0560*/  FSETP.GEU.AND P3, PT, R6, 1.175494350822287508e-38, PT ;  /* 0x008000000600780b */ /* 0x000fe20003f6e000 */
[----:B------:R-:W-:Y:S01]  /*0570*/  FADD R8, R8, -R4 ;  /* 0x8000000408087221 */ /* 0x000fe20000000000 */
[C---:B0-----:R-:W-:Y:S02]  /*0580*/  FSETP.GT.AND P4, PT, R10.reuse, 8.50705917302346158658e+37, PT ;  /* 0x7e8000000a00780b */ /* 0x041fe40003f84000 */
[----:B------:R-:W-:-:S03]  /*0590*/  FSETP.GEU.AND P6, PT, R10, 1.175494350822287508e-38, PT ;  /* 0x008000000a00780b */ /* 0x000fc60003fce000 */
[----:B------:R-:W-:Y:S01]  /*05a0*/  @!P2 FMUL R7, R7, 16777216 ;  /* 0x4b8000000707a820 */ /* 0x000fe20000400000 */
[----:B------:R-:W-:-:S03]  /*05b0*/  FADD R5, R9, -R5 ;  /* 0x8000000509057221 */ /* 0x000fc60000000000 */
[----:B------:R-:W-:Y:S01]  /*05c0*/  @P0 FMUL R6, R6, 0.25 ;  /* 0x3e80000006060820 */ /* 0x000fe20000400000 */
[----:B------:R-:W-:Y:S03]  /*05d0*/  MUFU.RCP R13, R7 ;  /* 0x00000007000d7308 */ /* 0x000fe60000001000 */
[----:B------:R-:W-:Y:S01]  /*05e0*/  @!P3 FMUL R6, R6, 16777216 ;  /* 0x4b8000000606b820 */ /* 0x000fe20000400000 */
[----:B------:R-:W-:-:S04]  /*05f0*/  @P4 FMUL R10, R10, 0.25 ;  /* 0x3e8000000a0a4820 */ /* 0x000fc80000400000 */
[----:B------:R-:W-:-:S06]  /*0600*/  @!P6 FMUL R10, R10, 16777216 ;  /* 0x4b8000000a0ae820 */ /* 0x000fcc0000400000 */
[----:B------:R-:W-:Y:S01]  /*0610*/  MUFU.RCP R10, R10 ;  /* 0x0000000a000a7308 */ /* 0x000fe20000001000 */
[----:B--2---:R-:W-:-:S07]  /*0620*/  FADD R16, R16, 9.9999997473787516356e-06 ;  /* 0x3727c5ac10107421 */ /* 0x004fce0000000000 */
[----:B------:R0:W1:Y:S01]  /*0630*/  MUFU.SQRT R12, R16 ;  /* 0x00000010000c7308 */ /* 0x0000620000002000 */
[----:B------:R-:W-:Y:S01]  /*0640*/  FADD R17, R17, 9.9999997473787516356e-06 ;  /* 0x3727c5ac11117421 */ /* 0x000fe20000000000 */
[----:B------:R-:W-:Y:S01]  /*0650*/  FADD R18, R18, 9.9999997473787516356e-06 ;  /* 0x3727c5ac12127421 */ /* 0x000fe20000000000 */
[----:B0-----:R-:W-:Y:S02]  /*0660*/  FSEL R16, R15, 1, P1 ;  /* 0x3f8000000f107808 */ /* 0x001fe40000800000 */
[----:B------:R-:W-:-:S03]  /*0670*/  FSETP.GEU.AND P1, PT, R11, 1.175494350822287508e-38, PT ;  /* 0x008000000b00780b */ /* 0x000fc60003f2e000 */
[----:B------:R0:W2:Y:S01]  /*0680*/  MUFU.SQRT R14, R17 ;  /* 0x00000011000e7308 */ /* 0x0000a20000002000 */
[----:B------:R-:W-:Y:S01]  /*0690*/  FADD R19, R19, 9.9999997473787516356e-06 ;  /* 0x3727c5ac13137421 */ /* 0x000fe20000000000 */
[----:B------:R-:W-:Y:S01]  /*06a0*/  @P5 FMUL R11, R11, 0.25 ;  /* 0x3e8000000b0b5820 */ /* 0x000fe20000400000 */
[----:B------:R-:W-:-:S05]  /*06b0*/  @!P2 FMUL R16, R16, 16777216 ;  /* 0x4b8000001010a820 */ /* 0x000fca0000400000 */
[----:B------:R-:W3:Y:S01]  /*06c0*/  MUFU.SQRT R4, R18 ;  /* 0x0000001200047308 */ /* 0x000ee20000002000 */
[----:B-1----:R-:W-:Y:S01]  /*06d0*/  FSETP.GT.AND P2, PT, R12, 8.50705917302346158658e+37, PT ;  /* 0x7e8000000c00780b */ /* 0x002fe20003f44000 */
[----:B-----5:R-:W-:Y:S01]  /*06e0*/  FADD R23, R23, -R27 ;  /* 0x8000001b17177221 */ /* 0x020fe20000000000 */
[----:B0-----:R-:W-:Y:S01]  /*06f0*/  FSEL R17, R15, 1, P0 ;  /* 0x3f8000000f117808 */ /* 0x001fe20000000000 */
[----:B------:R-:W-:-:S04]  /*0700*/  @!P1 FMUL R11, R11, 16777216 ;  /* 0x4b8000000b0b9820 */ /* 0x000fc80000400000 */
[----:B------:R-:W0:Y:S01]  /*0710*/  MUFU.SQRT R9, R19 ;  /* 0x0000001300097308 */ /* 0x000e220000002000 */
[----:B------:R-:W-:Y:S01]  /*0720*/  FSEL R27, R15, 1, P4 ;  /* 0x3f8000000f1b7808 */ /* 0x000fe20002000000 */
[----:B------:R-:W-:Y:S01]  /*0730*/  FADD R7, R20, -R24 ;  /* 0x8000001814077221 */ /* 0x000fe20000000000 */
[----:B------:R-:W-:Y:S01]  /*0740*/  FSETP.GEU.AND P0, PT, R12, 1.175494350822287508e-38, PT ;  /* 0x008000000c00780b */ /* 0x000fe20003f0e000 */
[----:B------:R-:W-:Y:S01]  /*0750*/  FADD R40, R21, -R25 ;  /* 0x8000001915287221 */ /* 0x000fe20000000000 */
[----:B--2---:R-:W-:-:S03]  /*0760*/  FSETP.GT.AND P4, PT, R14, 8.50705917302346158658e+37, PT ;  /* 0x7e8000000e00780b */ /* 0x004fc60003f84000 */
[----:B------:R-:W1:Y:S01]  /*0770*/  MUFU.RCP R20, R11 ;  /* 0x0000000b00147308 */ /* 0x000e620000001000 */
[----:B------:R-:W-:Y:S01]  /*0780*/  @!P6 FMUL R27, R27, 16777216 ;  /* 0x4b8000001b1be820 */ /* 0x000fe20000400000 */
[----:B------:R-:W-:Y:S02]  /*0790*/  FSEL R21, R15, 1, P5 ;  /* 0x3f8000000f157808 */ /* 0x000fe40002800000 */
[----:B---3--:R-:W-:-:S04]  /*07a0*/  FSETP.GT.AND P6, PT, R4, 8.50705917302346158658e+37, PT ;  /* 0x7e8000000400780b */ /* 0x008fc80003fc4000 */
[----:B------:R-:W2:Y:S01]  /*07b0*/  MUFU.RCP R24, R6 ;  /* 0x0000000600187308 */ /* 0x000ea20000001000 */
[----:B------:R-:W-:Y:S01]  /*07c0*/  @!P3 FMUL R17, R17, 16777216 ;  /* 0x4b8000001111b820 */ /* 0x000fe20000400000 */
[----:B------:R-:W-:Y:S01]  /*07d0*/  FSETP.GEU.AND P3, PT, R14, 1.175494350822287508e-38, PT ;  /* 0x008000000e00780b */ /* 0x000fe20003f6e000 */
[----:B------:R-:W-:Y:S01]  /*07e0*/  @P2 FMUL R12, R12, 0.25 ;  /* 0x3e8000000c0c2820 */ /* 0x000fe20000400000 */
[----:B------:R-:W-:Y:S01]  /*07f0*/  FSETP.GEU.AND P5, PT, R4, 1.175494350822287508e-38, PT ;  /* 0x008000000400780b */ /* 0x000fe20003fae000 */
[----:B------:R-:W-:Y:S01]  /*0800*/  @!P1 FMUL R21, R21, 16777216 ;  /* 0x4b80000015159820 */ /* 0x000fe20000400000 */
[----:B0-----:R-:W-:Y:S01]  /*0810*/  FSETP.GT.AND P1, PT, R9, 8.50705917302346158658e+37, PT ;  /* 0x7e8000000900780b */ /* 0x001fe20003f24000 */
[----:B------:R-:W-:Y:S01]  /*0820*/  FMUL R13, R13, R16 ;  /* 0x000000100d0d7220 */ /* 0x000fe20000400000 */
[----:B------:R-:W-:Y:S01]  /*0830*/  @!P0 FMUL R12, R12, 16777216 ;  /* 0x4b8000000c0c8820 */ /* 0x000fe20000400000 */
[----:B------:R-:W-:Y:S02]  /*0840*/  FSEL R19, R15, 1, P2 ;  /* 0x3f8000000f137808 */ /* 0x000fe40001000000 */
[C---:B------:R-:W-:Y:S01]  /*0850*/  FSETP.GEU.AND P2, PT, R9.reuse, 1.175494350822287508e-38, PT ;  /* 0x008000000900780b */ /* 0x040fe20003f4e000 */
[----:B-1----:R-:W-:Y:S01]  /*0860*/  FMUL R20, R20, R21 ;  /* 0x0000001514147220 */ /* 0x002fe20000400000 */
[----:B------:R-:W-:Y:S01]  /*0870*/  @P4 FMUL R14, R14, 0.25 ;  /* 0x3e8000000e0e4820 */ /* 0x000fe20000400000 */
[----:B------:R0:W-:Y:S01]  /*0880*/  MUFU.RCP R6, R12 ;  /* 0x0000000c00067308 */ /* 0x0001e20000001000 */
[----:B--2---:R-:W-:Y:S01]  /*0890*/  FMUL R24, R24, R17 ;  /* 0x0000001118187220 */ /* 0x004fe20000400000 */
[----:B------:R-:W-:Y:S01]  /*08a0*/  FMUL R21, R8, R13 ;  /* 0x0000000d08157220 */ /* 0x000fe20000400000 */
[----:B------:R-:W-:Y:S01]  /*08b0*/  @P6 FMUL R4, R4, 0.25 ;  /* 0x3e80000004046820 */ /* 0x000fe20000400000 */
[----:B------:R-:W1:Y:S01]  /*08c0*/  LDC.64 R16, c[0x0][0x248] ;  /* 0x00009200ff107b82 */ /* 0x000e620000000a00 */
[----:B------:R-:W-:Y:S01]  /*08d0*/  @!P3 FMUL R14, R14, 16777216 ;  /* 0x4b8000000e0eb820 */ /* 0x000fe20000400000 */
[----:B------:R-:W-:Y:S01]  /*08e0*/  @P1 FMUL R9, R9, 0.25 ;  /* 0x3e80000009091820 */ /* 0x000fe20000400000 */
[----:B------:R-:W-:-:S05]  /*08f0*/  @!P5 FMUL R4, R4, 16777216 ;  /* 0x4b8000000404d820 */ /* 0x000fca0000400000 */
[----:B0-----:R-:W0:Y:S01]  /*0900*/  LDC.64 R12, c[0x0][0x250] ;  /* 0x00009400ff0c7b82 */ /* 0x001e220000000a00 */
[----:B------:R-:W2:Y:S01]  /*0910*/  MUFU.RCP R25, R4 ;  /* 0x0000000400197308 */ /* 0x000ea20000001000 */
[----:B------:R-:W-:Y:S01]  /*0920*/  @!P2 FMUL R9, R9, 16777216 ;  /* 0x4b8000000909a820 */ /* 0x000fe20000400000 */
[----:B------:R-:W-:Y:S01]  /*0930*/  FADD R22, R22, -R26 ;  /* 0x8000001a16167221 */ /* 0x000fe20000000000 */
[----:B------:R-:W-:-:S05]  /*0940*/  FSEL R8, R15, 1, P6 ;  /* 0x3f8000000f087808 */ /* 0x000fca0003000000 */
[----:B------:R-:W3:Y:S01]  /*0950*/  MUFU.RCP R14, R14 ;  /* 0x0000000e000e7308 */ /* 0x000ee20000001000 */
[----:B------:R-:W-:Y:S01]  /*0960*/  FSEL R11, R15, 1, P4 ;  /* 0x3f8000000f0b7808 */ /* 0x000fe20002000000 */
[----:B------:R-:W-:-:S06]  /*0970*/  @!P5 FMUL R8, R8, 16777216 ;  /* 0x4b8000000808d820 */ /* 0x000fcc0000400000 */
[----:B------:R0:W4:Y:S01]  /*0980*/  MUFU.RCP R26, R9 ;  /* 0x00000009001a7308 */ /* 0x0001220000001000 */
[----:B------:R-:W-:Y:S01]  /*0990*/  FSEL R15, R15, 1, P1 ;  /* 0x3f8000000f0f7808 */ /* 0x000fe20000800000 */
[----:B------:R-:W-:Y:S01]  /*09a0*/  @!P0 FMUL R19, R19, 16777216 ;  /* 0x4b80000013138820 */ /* 0x000fe20000400000 */
[----:B------:R-:W-:Y:S01]  /*09b0*/  @!P3 FMUL R11, R11, 16777216 ;  /* 0x4b8000000b0bb820 */ /* 0x000fe20000400000 */
[----:B------:R-:W-:Y:S01]  /*09c0*/  FMUL R24, R5, R24 ;  /* 0x0000001805187220 */ /* 0x000fe20000400000 */
[----:B--2---:R-:W-:Y:S01]  /*09d0*/  FMUL R25, R25, R8 ;  /* 0x0000000819197220 */ /* 0x004fe20000400000 */
[----:B------:R-:W-:Y:S01]  /*09e0*/  FMUL R6, R6, R19 ;  /* 0x0000001306067220 */ /* 0x000fe20000400000 */
[----:B---3--:R-:W-:Y:S01]  /*09f0*/  FMUL R11, R14, R11 ;  /* 0x0000000b0e0b7220 */ /* 0x008fe20000400000 */
[----:B------:R-:W-:Y:S01]  /*0a00*/  @!P2 FMUL R15, R15, 16777216 ;  /* 0x4b8000000f0fa820 */ /* 0x000fe20000400000 */
[----:B-1----:R-:W-:-:S04]  /*0a10*/  IMAD.WIDE R4, R35, 0x4, R16 ;  /* 0x0000000423047825 */ /* 0x002fc800078e0210 */
[----:B0-----:R-:W-:-:S04]  /*0a20*/  IMAD.WIDE R8, R35, 0x4, R12 ;  /* 0x0000000423087825 */ /* 0x001fc800078e020c */
[----:B------:R-:W-:Y:S01]  /*0a30*/  FMUL R27, R10, R27 ;  /* 0x0000001b0a1b7220 */ /* 0x000fe20000400000 */
[----:B----4-:R-:W-:Y:S01]  /*0a40*/  FMUL R26, R26, R15 ;  /* 0x0000000f1a1a7220 */ /* 0x010fe20000400000 */
[----:B------:R-:W-:Y:S01]  /*0a50*/  FMUL R15, R7, R6 ;  /* 0x00000006070f7220 */ /* 0x000fe20000400000 */
[----:B------:R-:W-:Y:S01]  /*0a60*/  FMUL R40, R40, R11 ;  /* 0x0000000b28287220 */ /* 0x000fe20000400000 */
[----:B------:R-:W2:Y:S04]  /*0a70*/  LDG.E.EL.128 R4, desc[UR4][R4.64] ;  /* 0x0000000404047981 */ /* 0x000ea8000c2e1d00 */
[----:B------:R-:W2:Y:S01]  /*0a80*/  LDG.E.EL.128 R8, desc[UR4][R8.64] ;  /* 0x0000000408087981 */ /* 0x000ea2000c2e1d00 */
[----:B------:R-:W-:-:S04]  /*0a90*/  IMAD.WIDE R42, R34, 0x4, R16 ;  /* 0x00000004222a7825 */ /* 0x000fc800078e0210 */
[----:B------:R-:W-:-:S06]  /*0aa0*/  IMAD.WIDE R16, R34, 0x4, R12 ;  /* 0x0000000422107825 */ /* 0x000fcc00078e020c */
[----:B------:R-:W3:Y:S01]  /*0ab0*/  LDG.E.EL.128 R16, desc[UR4][R16.64] ;  /* 0x0000000410107981 */ /* 0x000ee2000c2e1d00 */
[----:B--2---:R-:W-:-:S03]  /*0ac0*/  FFMA R35, R4, R15, R8 ;  /* 0x0000000f04237223 */ /* 0x004fc60000000008 */
[----:B------:R-:W3:Y:S01]  /*0ad0*/  LDG.E.EL.128 R12, desc[UR4][R42.64] ;  /* 0x000000042a0c7981 */ /* 0x000ee2000c2e1d00 */
[----:B------:R-:W-:Y:S01]  /*0ae0*/  FMUL R26, R23, R26 ;  /* 0x0000001a171a7220 */ /* 0x000fe20000400000 */
[----:B------:R-:W-:Y:S01]  /*0af0*/  FMUL R25, R22, R25 ;  /* 0x0000001916197220 */ /* 0x000fe20000400000 */
[----:B------:R-:W-:Y:S01]  /*0b00*/  FMUL R27, R38, R27 ;  /* 0x0000001b261b7220 */ /* 0x000fe20000400000 */
[----:B------:R-:W-:Y:S01]  /*0b10*/  FMUL R20, R33, R20 ;  /* 0x0000001421147220 */ /* 0x000fe20000400000 */
[----:B------:R-:W-:Y:S01]  /*0b20*/  FFMA R26, R7, R26, R11 ;  /* 0x0000001a071a7223 */ /* 0x000fe2000000000b */
[----:B------:R-:W-:Y:S01]  /*0b30*/  FFMA R40, R5, R40, R9 ;  /* 0x0000002805287223 */ /* 0x000fe20000000009 */
[----:B------:R-:W-:Y:S01]  /*0b40*/  FFMA R25, R6, R25, R10 ;  /* 0x0000001906197223 */ /* 0x000fe2000000000a */
[----:B------:R-:W-:Y:S01]  /*0b50*/  FADD R32, R32, R35 ;  /* 0x0000002320207221 */ /* 0x000fe20000000000 */
[----:B------:R-:W-:Y:S01]  /*0b60*/  FADD R35, R29, R26 ;  /* 0x0000001a1d237221 */ /* 0x000fe20000000000 */
[----:B------:R-:W-:Y:S01]  /*0b70*/  FADD R33, R31, R40 ;  /* 0x000000281f217221 */ /* 0x000fe20000000000 */
[----:B------:R-:W-:-:S05]  /*0b80*/  FADD R34, R30, R25 ;  /* 0x000000191e227221 */ /* 0x000fca0000000000 */
[----:B------:R-:W-:Y:S01]  /*0b90*/  STG.E.128 desc[UR4][R36.64+0x800], R32 ;  /* 0x0008002024007986 */ /* 0x000fe2000c101d04 */
[----:B---3--:R-:W-:Y:S01]  /*0ba0*/  FFMA R21, R12, R21, R16 ;  /* 0x000000150c157223 */ /* 0x008fe20000000010 */
        /* <DEDUP_REMOVED lines=8> */
[----:B------:R-:W-:Y:S05]  /*0c30*/  EXIT ;  /* 0x000000000000794d */ /* 0x000fea0003800000 */
.L_x_0:
[----:B------:R-:W-:-:S00]  /*0c40*/  BRA `(.L_x_0) ;  /* 0xfffffffc00fc7947 */ /* 0x000fc0000383ffff */
[----:B------:R-:W-:-:S00]  /*0c50*/  NOP ;  /* 0x0000000000007918 */ /* 0x000fc00000000000 */
        /* <DEDUP_REMOVED lines=10> */
.L_x_1:


//--------------------- .nv.global.init           --------------------------
	.section	.nv.global.init,"aw",@progbits
.nv.global.init:
	.type		_$_str,@object
	.size		_$_str,(_$_str_$_2 - _$_str)
_$_str:
        /*0000*/ 	.byte	0x5f, 0x5f, 0x43, 0x55, 0x44, 0x41, 0x5f, 0x46, 0x54, 0x5a, 0x00
	.type		_$_str_$_2,@object
	.size		_$_str_$_2,(.L_1 - _$_str_$_2)
_$_str_$_2:
        /*000b*/ 	.byte	0x5f, 0x5f, 0x43, 0x55, 0x44, 0x41, 0x5f, 0x50, 0x52, 0x45, 0x43, 0x5f, 0x53, 0x51, 0x52, 0x54
        /*001b*/ 	.byte	0x00
.L_1:


//--------------------- .nv.constant0.triton_poi_fused__native_batch_norm_legit_no_training_add_mul_7 --------------------------
	.section	.nv.constant0.triton_poi_fused__native_batch_norm_legit_no_training_add_mul_7,"a",@progbits
	.sectionflags	@""
	.align	4
.nv.constant0.triton_poi_fused__native_batch_norm_legit_no_training_add_mul_7:
	.zero		604
